//
// Generated by NVIDIA NVVM Compiler
//
// Compiler Build ID: CL-36424714
// Cuda compilation tools, release 13.0, V13.0.88
// Based on NVVM 20.0.0
//

.version 9.0
.target sm_100
.address_size 64

	// .globl	_Z15bitonicSortStepPiiii

.visible .entry _Z15bitonicSortStepPiiii(
	.param .u64 .ptr .align 1 _Z15bitonicSortStepPiiii_param_0,
	.param .u32 _Z15bitonicSortStepPiiii_param_1,
	.param .u32 _Z15bitonicSortStepPiiii_param_2,
	.param .u32 _Z15bitonicSortStepPiiii_param_3
)
{
	.reg .pred 	%p<8>;
	.reg .b32 	%r<13>;
	.reg .b64 	%rd<7>;

	ld.param.u64 	%rd3, [_Z15bitonicSortStepPiiii_param_0];
	ld.param.u32 	%r6, [_Z15bitonicSortStepPiiii_param_1];
	ld.param.u32 	%r5, [_Z15bitonicSortStepPiiii_param_2];
	ld.param.u32 	%r7, [_Z15bitonicSortStepPiiii_param_3];
	mov.u32 	%r8, %tid.x;
	mov.u32 	%r9, %ctaid.x;
	mov.u32 	%r10, %ntid.x;
	mad.lo.s32 	%r1, %r9, %r10, %r8;
	xor.b32  	%r2, %r7, %r1;
	min.s32 	%r11, %r6, %r2;
	setp.le.s32 	%p1, %r11, %r1;
	setp.ge.s32 	%p2, %r2, %r6;
	or.pred  	%p3, %p2, %p1;
	@%p3 bra 	$L__BB0_3;
	cvta.to.global.u64 	%rd4, %rd3;
	and.b32  	%r12, %r5, %r1;
	mul.wide.s32 	%rd5, %r1, 4;
	add.s64 	%rd1, %rd4, %rd5;
	ld.global.u32 	%r3, [%rd1];
	mul.wide.s32 	%rd6, %r2, 4;
	add.s64 	%rd2, %rd4, %rd6;
	ld.global.u32 	%r4, [%rd2];
	setp.gt.s32 	%p4, %r3, %r4;
	setp.ne.s32 	%p5, %r12, 0;
	xor.pred  	%p6, %p5, %p4;
	not.pred 	%p7, %p6;
	@%p7 bra 	$L__BB0_3;
	st.global.u32 	[%rd1], %r4;
	st.global.u32 	[%rd2], %r3;
$L__BB0_3:
	ret;

}


// ===== COMPILED SASS (sm_100) =====

	.target	sm_100

	.elftype	@"ET_EXEC"


//--------------------- .note.nv.tkinfo           --------------------------
	.section	.note.nv.tkinfo,"",@"SHT_NOTE"
	.sectionflags	@"SHF_NOTE_NV_TKINFO"
	.tkinfo
        /*0018*/ 	.word	0x00000002
        /*0030*/ 	.string	""
        /*0030*/ 	.string	"ptxas"
        /*0030*/ 	.string	"Cuda compilation tools, release 13.0, V13.0.88"
        /*0030*/ 	.string	"Build cuda_13.0.r13.0/compiler.36424714_0"
        /*0030*/ 	.string	"-arch sm_100 -m 64 "



//--------------------- .note.nv.cuinfo           --------------------------
	.section	.note.nv.cuinfo,"",@"SHT_NOTE"
	.sectionflags	@"SHF_NOTE_NV_CUINFO"
        /*0018*/ 	.short	0x0002
        /*001a*/ 	.short	0x0064
        /*001c*/ 	.short	0x0082
	.zero		2


//--------------------- .nv.info                  --------------------------
	.section	.nv.info,"",@"SHT_CUDA_INFO"
	.align	4


	//----- nvinfo : EIATTR_REGCOUNT
	.align		4
        /*0000*/ 	.byte	0x04, 0x2f
        /*0002*/ 	.short	(.L_1 - .L_0)
	.align		4
.L_0:
        /*0004*/ 	.word	index@(_Z15bitonicSortStepPiiii)
        /*0008*/ 	.word	0x0000000c


	//----- nvinfo : EIATTR_FRAME_SIZE
	.align		4
.L_1:
        /*000c*/ 	.byte	0x04, 0x11
        /*000e*/ 	.short	(.L_3 - .L_2)
	.align		4
.L_2:
        /*0010*/ 	.word	index@(_Z15bitonicSortStepPiiii)
        /*0014*/ 	.word	0x00000000


	//----- nvinfo : EIATTR_MIN_STACK_SIZE
	.align		4
.L_3:
        /*0018*/ 	.byte	0x04, 0x12
        /*001a*/ 	.short	(.L_5 - .L_4)
	.align		4
.L_4:
        /*001c*/ 	.word	index@(_Z15bitonicSortStepPiiii)
        /*0020*/ 	.word	0x00000000
.L_5:


//--------------------- .nv.compat                --------------------------
	.section	.nv.compat,"",@"SHT_CUDA_COMPAT_INFO"
	.align	4
        /*0000*/ 	.byte	0x02, 0x09, 0x00, 0x00, 0x02, 0x02, 0x01, 0x00, 0x02, 0x05, 0x05, 0x00, 0x03, 0x07, 0x01, 0x01
        /*0010*/ 	.byte	0x02, 0x03, 0x00, 0x00, 0x02, 0x06, 0x01, 0x00, 0x04, 0x0b, 0x08, 0x00, 0x09, 0x00, 0x00, 0x00
        /*0020*/ 	.byte	0x00, 0x00, 0x00, 0x00


//--------------------- .nv.info._Z15bitonicSortStepPiiii --------------------------
	.section	.nv.info._Z15bitonicSortStepPiiii,"",@"SHT_CUDA_INFO"
	.sectionflags	@""
	.align	4


	//----- nvinfo : EIATTR_CUDA_API_VERSION
	.align		4
        /*0000*/ 	.byte	0x04, 0x37
        /*0002*/ 	.short	(.L_7 - .L_6)
.L_6:
        /*0004*/ 	.word	0x00000082


	//----- nvinfo : EIATTR_KPARAM_INFO
	.align		4
.L_7:
        /*0008*/ 	.byte	0x04, 0x17
        /*000a*/ 	.short	(.L_9 - .L_8)
.L_8:
        /*000c*/ 	.word	0x00000000
        /*0010*/ 	.short	0x0003
        /*0012*/ 	.short	0x0010
        /*0014*/ 	.byte	0x00, 0xf0, 0x11, 0x00


	//----- nvinfo : EIATTR_KPARAM_INFO
	.align		4
.L_9:
        /*0018*/ 	.byte	0x04, 0x17
        /*001a*/ 	.short	(.L_11 - .L_10)
.L_10:
        /*001c*/ 	.word	0x00000000
        /*0020*/ 	.short	0x0002
        /*0022*/ 	.short	0x000c
        /*0024*/ 	.byte	0x00, 0xf0, 0x11, 0x00


	//----- nvinfo : EIATTR_KPARAM_INFO
	.align		4
.L_11:
        /*0028*/ 	.byte	0x04, 0x17
        /*002a*/ 	.short	(.L_13 - .L_12)
.L_12:
        /*002c*/ 	.word	0x00000000
        /*0030*/ 	.short	0x0001
        /*0032*/ 	.short	0x0008
        /*0034*/ 	.byte	0x00, 0xf0, 0x11, 0x00


	//----- nvinfo : EIATTR_KPARAM_INFO
	.align		4
.L_13:
        /*0038*/ 	.byte	0x04, 0x17
        /*003a*/ 	.short	(.L_15 - .L_14)
.L_14:
        /*003c*/ 	.word	0x00000000
        /*0040*/ 	.short	0x0000
        /*0042*/ 	.short	0x0000
        /*0044*/ 	.byte	0x00, 0xf5, 0x21, 0x00


	//----- nvinfo : EIATTR_SPARSE_MMA_MASK
	.align		4
.L_15:
        /*0048*/ 	.byte	0x03, 0x50
        /*004a*/ 	.short	0x0000


	//----- nvinfo : EIATTR_MAXREG_COUNT
	.align		4
        /*004c*/ 	.byte	0x03, 0x1b
        /*004e*/ 	.short	0x00ff


	//----- nvinfo : EIATTR_MERCURY_ISA_VERSION
	.align		4
        /*0050*/ 	.byte	0x03, 0x5f
        /*0052*/ 	.short	0x0101


	//----- nvinfo : EIATTR_VRC_CTA_INIT_COUNT
	.align		4
        /*0054*/ 	.byte	0x02, 0x4a
	.zero		1
	.zero		1


	//----- nvinfo : EIATTR_EXIT_INSTR_OFFSETS
	.align		4
        /*0058*/ 	.byte	0x04, 0x1c
        /*005a*/ 	.short	(.L_17 - .L_16)


	//   ....[0]....
.L_16:
        /*005c*/ 	.word	0x000000b0


	//   ....[1]....
        /*0060*/ 	.word	0x00000150


	//   ....[2]....
        /*0064*/ 	.word	0x00000180


	//----- nvinfo : EIATTR_CBANK_PARAM_SIZE
	.align		4
.L_17:
        /*0068*/ 	.byte	0x03, 0x19
        /*006a*/ 	.short	0x0014


	//----- nvinfo : EIATTR_PARAM_CBANK
	.align		4
        /*006c*/ 	.byte	0x04, 0x0a
        /*006e*/ 	.short	(.L_19 - .L_18)
	.align		4
.L_18:
        /*0070*/ 	.word	index@(.nv.constant0._Z15bitonicSortStepPiiii)
        /*0074*/ 	.short	0x0380
        /*0076*/ 	.short	0x0014


	//----- nvinfo : EIATTR_SW_WAR
	.align		4
.L_19:
        /*0078*/ 	.byte	0x04, 0x36
        /*007a*/ 	.short	(.L_21 - .L_20)
.L_20:
        /*007c*/ 	.word	0x00000008
.L_21:


//--------------------- .nv.callgraph             --------------------------
	.section	.nv.callgraph,"",@"SHT_CUDA_CALLGRAPH"
	.align	4
	.sectionentsize	8
	.align		4
        /*0000*/ 	.word	0x00000000
	.align		4
        /*0004*/ 	.word	0xffffffff
	.align		4
        /*0008*/ 	.word	0x00000000
	.align		4
        /*000c*/ 	.word	0xfffffffe
	.align		4
        /*0010*/ 	.word	0x00000000
	.align		4
        /*0014*/ 	.word	0xfffffffd
	.align		4
        /*0018*/ 	.word	0x00000000
	.align		4
        /*001c*/ 	.word	0xfffffffc


//--------------------- .text._Z15bitonicSortStepPiiii --------------------------
	.section	.text._Z15bitonicSortStepPiiii,"ax",@progbits
	.align	128
        .global         _Z15bitonicSortStepPiiii
        .type           _Z15bitonicSortStepPiiii,@function
        .size           _Z15bitonicSortStepPiiii,(.L_x_1 - _Z15bitonicSortStepPiiii)
        .other          _Z15bitonicSortStepPiiii,@"STO_CUDA_ENTRY STV_DEFAULT"
_Z15bitonicSortStepPiiii:
.text._Z15bitonicSortStepPiiii:
[----:B------:R-:W-:Y:S01]  /*0000*/  LDC R1, c[0x0][0x37c] ;  /* 0x0000df00ff017b82 */ /* 0x000fe20000000800 */
[----:B------:R-:W0:Y:S07]  /*0010*/  S2R R7, SR_TID.X ;  /* 0x0000000000077919 */ /* 0x000e2e0000002100 */
[----:B------:R-:W0:Y:S01]  /*0020*/  S2UR UR4, SR_CTAID.X ;  /* 0x00000000000479c3 */ /* 0x000e220000002500 */
[----:B------:R-:W1:Y:S01]  /*0030*/  LDCU UR5, c[0x0][0x390] ;  /* 0x00007200ff0577ac */ /* 0x000e620008000800 */
[----:B------:R-:W2:Y:S06]  /*0040*/  LDCU UR6, c[0x0][0x388] ;  /* 0x00007100ff0677ac */ /* 0x000eac0008000800 */
[----:B------:R-:W0:Y:S02]  /*0050*/  LDC R0, c[0x0][0x360] ;  /* 0x0000d800ff007b82 */ /* 0x000e240000000800 */
[----:B0-----:R-:W-:-:S05]  /*0060*/  IMAD R7, R0, UR4, R7 ;  /* 0x0000000400077c24 */ /* 0x001fca000f8e0207 */
[----:B-1----:R-:W-:-:S04]  /*0070*/  LOP3.LUT R9, R7, UR5, RZ, 0x3c, !PT ;  /* 0x0000000507097c12 */ /* 0x002fc8000f8e3cff */
[----:B--2---:R-:W-:-:S04]  /*0080*/  VIMNMX R0, PT, PT, R9, UR6, PT ;  /* 0x0000000609007c48 */ /* 0x004fc8000bfe0100 */
[----:B------:R-:W-:-:S04]  /*0090*/  ISETP.GT.AND P0, PT, R0, R7, PT ;  /* 0x000000070000720c */ /* 0x000fc80003f04270 */
[----:B------:R-:W-:-:S13]  /*00a0*/  ISETP.GE.OR P0, PT, R9, UR6, !P0 ;  /* 0x0000000609007c0c */ /* 0x000fda000c706670 */
[----:B------:R-:W-:Y:S05]  /*00b0*/  @P0 EXIT ;  /* 0x000000000000094d */ /* 0x000fea0003800000 */
[----:B------:R-:W0:Y:S01]  /*00c0*/  LDC.64 R4, c[0x0][0x380] ;  /* 0x0000e000ff047b82 */ /* 0x000e220000000a00 */
[----:B------:R-:W1:Y:S01]  /*00d0*/  LDCU.64 UR4, c[0x0][0x358] ;  /* 0x00006b00ff0477ac */ /* 0x000e620008000a00 */
[----:B------:R-:W2:Y:S01]  /*00e0*/  LDCU UR6, c[0x0][0x38c] ;  /* 0x00007180ff0677ac */ /* 0x000ea20008000800 */
[----:B0-----:R-:W-:-:S04]  /*00f0*/  IMAD.WIDE R2, R7, 0x4, R4 ;  /* 0x0000000407027825 */ /* 0x001fc800078e0204 */
[----:B------:R-:W-:Y:S02]  /*0100*/  IMAD.WIDE R4, R9, 0x4, R4 ;  /* 0x0000000409047825 */ /* 0x000fe400078e0204 */
[----:B-1----:R-:W3:Y:S04]  /*0110*/  LDG.E R9, desc[UR4][R2.64] ;  /* 0x0000000402097981 */ /* 0x002ee8000c1e1900 */
[----:B------:R-:W3:Y:S01]  /*0120*/  LDG.E R0, desc[UR4][R4.64] ;  /* 0x0000000404007981 */ /* 0x000ee2000c1e1900 */
[----:B--2---:R-:W-:-:S04]  /*0130*/  LOP3.LUT P0, RZ, R7, UR6, RZ, 0xc0, !PT ;  /* 0x0000000607ff7c12 */ /* 0x004fc8000f80c0ff */
[----:B---3--:R-:W-:-:S13]  /*0140*/  ISETP.GT.XOR P0, PT, R9, R0, P0 ;  /* 0x000000000900720c */ /* 0x008fda0000704a70 */
[----:B------:R-:W-:Y:S05]  /*0150*/  @!P0 EXIT ;  /* 0x000000000000894d */ /* 0x000fea0003800000 */
[----:B------:R-:W-:Y:S04]  /*0160*/  STG.E desc[UR4][R2.64], R0 ;  /* 0x0000000002007986 */ /* 0x000fe8000c101904 */
[----:B------:R-:W-:Y:S01]  /*0170*/  STG.E desc[UR4][R4.64], R9 ;  /* 0x0000000904007986 */ /* 0x000fe2000c101904 */
[----:B------:R-:W-:Y:S05]  /*0180*/  EXIT ;  /* 0x000000000000794d */ /* 0x000fea0003800000 */
.L_x_0:
[----:B------:R-:W-:-:S00]  /*0190*/  BRA `(.L_x_0) ;  /* 0xfffffffc00fc7947 */ /* 0x000fc0000383ffff */
[----:B------:R-:W-:-:S00]  /*01a0*/  NOP ;  /* 0x0000000000007918 */ /* 0x000fc00000000000 */
        /* <DEDUP_REMOVED lines=13> */
.L_x_1:


//--------------------- .nv.shared.reserved.0     --------------------------
	.section	.nv.shared.reserved.0,"aw",@nobits
	.weak		__nv_reservedSMEM_offset_0_alias
	.size		__nv_reservedSMEM_offset_0_alias, 0, 64
	.other		__nv_reservedSMEM_offset_0_alias,@"STO_CUDA_RESERVED_SHARED STV_DEFAULT"
__nv_reservedSMEM_offset_0_alias:
	.zero		0
	.zero		64


//--------------------- .nv.constant0._Z15bitonicSortStepPiiii --------------------------
	.section	.nv.constant0._Z15bitonicSortStepPiiii,"a",@progbits
	.sectionflags	@""
	.align	4
.nv.constant0._Z15bitonicSortStepPiiii:
	.zero		916


//--------------------- SYMBOLS --------------------------

	.type		.nv.reservedSmem.offset0,@object
	.size		.nv.reservedSmem.offset0,0x4
